	.headerflags	@"EF_CUDA_TEXMODE_UNIFIED EF_CUDA_64BIT_ADDRESS EF_CUDA_ACCELERATORS EF_CUDA_SM90 EF_CUDA_VIRTUAL_SM(EF_CUDA_SM90)"
	.elftype	@"ET_EXEC"


//--------------------- .nv.info                  --------------------------
	.section	.nv.info,"",@"SHT_CUDA_INFO"
	.align	4


	//----- nvinfo : EIATTR_REGCOUNT
	.align		4
        /*0000*/ 	.byte	0x04, 0x2f
        /*0002*/ 	.short	(.L_2 - .L_1)
	.align		4
.L_1:
        /*0004*/ 	.word	index@(triton_poi_fused_native_layer_norm_8)
        /*0008*/ 	.word	0x00000010


	//----- nvinfo : EIATTR_MIN_STACK_SIZE
	.align		4
.L_2:
        /*000c*/ 	.byte	0x04, 0x12
        /*000e*/ 	.short	(.L_4 - .L_3)
	.align		4
.L_3:
        /*0010*/ 	.word	index@(triton_poi_fused_native_layer_norm_8)
        /*0014*/ 	.word	0x00000000


	//----- nvinfo : EIATTR_FRAME_SIZE
	.align		4
.L_4:
        /*0018*/ 	.byte	0x04, 0x11
        /*001a*/ 	.short	(.L_6 - .L_5)
	.align		4
.L_5:
        /*001c*/ 	.word	index@(triton_poi_fused_native_layer_norm_8)
        /*0020*/ 	.word	0x00000000


	//----- nvinfo : EIATTR_MIN_STACK_SIZE
	.align		4
.L_6:
        /*0024*/ 	.byte	0x04, 0x12
        /*0026*/ 	.short	(.L_8 - .L_7)
	.align		4
.L_7:
        /*0028*/ 	.word	index@(triton_poi_fused_native_layer_norm_8)
        /*002c*/ 	.word	0x00000000
.L_8:


//--------------------- .nv.info.triton_poi_fused_native_layer_norm_8 --------------------------
	.section	.nv.info.triton_poi_fused_native_layer_norm_8,"",@"SHT_CUDA_INFO"
	.sectionflags	@""
	.align	4


	//----- nvinfo : EIATTR_CUDA_API_VERSION
	.align		4
        /*0000*/ 	.byte	0x04, 0x37
        /*0002*/ 	.short	(.L_10 - .L_9)
.L_9:
        /*0004*/ 	.word	0x0000007c


	//----- nvinfo : EIATTR_KPARAM_INFO
	.align		4
.L_10:
        /*0008*/ 	.byte	0x04, 0x17
        /*000a*/ 	.short	(.L_12 - .L_11)
.L_11:
        /*000c*/ 	.word	0x00000000
        /*0010*/ 	.short	0x0003
        /*0012*/ 	.short	0x0018
        /*0014*/ 	.byte	0x00, 0xf0, 0x11, 0x00


	//----- nvinfo : EIATTR_KPARAM_INFO
	.align		4
.L_12:
        /*0018*/ 	.byte	0x04, 0x17
        /*001a*/ 	.short	(.L_14 - .L_13)
.L_13:
        /*001c*/ 	.word	0x00000000
        /*0020*/ 	.short	0x0002
        /*0022*/ 	.short	0x0010
        /*0024*/ 	.byte	0x00, 0xf4, 0x21, 0x00


	//----- nvinfo : EIATTR_KPARAM_INFO
	.align		4
.L_14:
        /*0028*/ 	.byte	0x04, 0x17
        /*002a*/ 	.short	(.L_16 - .L_15)
.L_15:
        /*002c*/ 	.word	0x00000000
        /*0030*/ 	.short	0x0001
        /*0032*/ 	.short	0x0008
        /*0034*/ 	.byte	0x00, 0xf4, 0x21, 0x00


	//----- nvinfo : EIATTR_KPARAM_INFO
	.align		4
.L_16:
        /*0038*/ 	.byte	0x04, 0x17
        /*003a*/ 	.short	(.L_18 - .L_17)
.L_17:
        /*003c*/ 	.word	0x00000000
        /*0040*/ 	.short	0x0000
        /*0042*/ 	.short	0x0000
        /*0044*/ 	.byte	0x00, 0xf4, 0x21, 0x00


	//----- nvinfo : EIATTR_SPARSE_MMA_MASK
	.align		4
.L_18:
        /*0048*/ 	.byte	0x03, 0x50
        /*004a*/ 	.short	0x0000


	//----- nvinfo : EIATTR_MAXREG_COUNT
	.align		4
        /*004c*/ 	.byte	0x03, 0x1b
        /*004e*/ 	.short	0x00ff


	//----- nvinfo : EIATTR_EXIT_INSTR_OFFSETS
	.align		4
        /*0050*/ 	.byte	0x04, 0x1c
        /*0052*/ 	.short	(.L_20 - .L_19)


	//   ....[0]....
.L_19:
        /*0054*/ 	.word	0x00000250


	//   ....[1]....
        /*0058*/ 	.word	0x00000290


	//----- nvinfo : EIATTR_REQNTID
	.align		4
.L_20:
        /*005c*/ 	.byte	0x04, 0x10
        /*005e*/ 	.short	(.L_22 - .L_21)
.L_21:
        /*0060*/ 	.word	0x00000020
        /*0064*/ 	.word	0x00000001
        /*0068*/ 	.word	0x00000001


	//----- nvinfo : EIATTR_CBANK_PARAM_SIZE
	.align		4
.L_22:
        /*006c*/ 	.byte	0x03, 0x19
        /*006e*/ 	.short	0x001c


	//----- nvinfo : EIATTR_PARAM_CBANK
	.align		4
        /*0070*/ 	.byte	0x04, 0x0a
        /*0072*/ 	.short	(.L_24 - .L_23)
	.align		4
.L_23:
        /*0074*/ 	.word	index@(.nv.constant0.triton_poi_fused_native_layer_norm_8)
        /*0078*/ 	.short	0x0210
        /*007a*/ 	.short	0x001c


	//----- nvinfo : EIATTR_SW_WAR
	.align		4
.L_24:
        /*007c*/ 	.byte	0x04, 0x36
        /*007e*/ 	.short	(.L_26 - .L_25)
.L_25:
        /*0080*/ 	.word	0x00000008
.L_26:


//--------------------- .nv.callgraph             --------------------------
	.section	.nv.callgraph,"",@"SHT_CUDA_CALLGRAPH"
	.align	4
	.sectionentsize	8
	.align		4
        /*0000*/ 	.word	0x00000000
	.align		4
        /*0004*/ 	.word	0xffffffff
	.align		4
        /*0008*/ 	.word	0x00000000
	.align		4
        /*000c*/ 	.word	0xfffffffe
	.align		4
        /*0010*/ 	.word	0x00000000
	.align		4
        /*0014*/ 	.word	0xfffffffd
	.align		4
        /*0018*/ 	.word	0x00000000
	.align		4
        /*001c*/ 	.word	0xfffffffc


//--------------------- .nv.constant4             --------------------------
	.section	.nv.constant4,"a",@progbits
	.align	8
	.align		8
.nv.constant4:
        /*0000*/ 	.dword	_$_str


//--------------------- .text.triton_poi_fused_native_layer_norm_8 --------------------------
	.section	.text.triton_poi_fused_native_layer_norm_8,"ax",@progbits
	.align	128
        .global         triton_poi_fused_native_layer_norm_8
        .type           triton_poi_fused_native_layer_norm_8,@function
        .size           triton_poi_fused_native_layer_norm_8,(.L_x_1 - triton_poi_fused_native_layer_norm_8)
        .other          triton_poi_fused_native_layer_norm_8,@"STO_CUDA_ENTRY STV_DEFAULT"
triton_poi_fused_native_layer_norm_8:
.text.triton_poi_fused_native_layer_norm_8:
[----:B------:R-:W0:Y:S02]  /*0000*/  LDC R1, c[0x0][0x28] ;  /* 0x00000a00ff017b82 */ /* 0x000e240000000800 */
[----:B------:R-:W1:Y:S01]  /*0010*/  S2R R10, SR_TID.X ;  /* 0x00000000000a7919 */ /* 0x000e620000002100 */
[----:B------:R-:W2:Y:S01]  /*0020*/  LDC.64 R2, c[0x0][0x210] ;  /* 0x00008400ff027b82 */ /* 0x000ea20000000a00 */
[----:B------:R-:W-:Y:S01]  /*0030*/  CS2R R6, SRZ ;  /* 0x0000000000067805 */ /* 0x000fe2000001ff00 */
[----:B------:R-:W-:Y:S01]  /*0040*/  ULDC.64 UR4, c[0x0][0x208] ;  /* 0x0000820000047ab9 */ /* 0x000fe20000000a00 */
[----:B------:R-:W3:Y:S01]  /*0050*/  S2R R9, SR_CTAID.X ;  /* 0x0000000000097919 */ /* 0x000ee20000002500 */
[----:B------:R-:W-:Y:S02]  /*0060*/  MOV R8, RZ ;  /* 0x000000ff00087202 */ /* 0x000fe40000000f00 */
[----:B-1----:R-:W-:-:S04]  /*0070*/  LOP3.LUT R0, R10, 0xf, RZ, 0xc0, !PT ;  /* 0x0000000f0a007812 */ /* 0x002fc800078ec0ff */
[----:B---3--:R-:W-:Y:S01]  /*0080*/  LEA R9, R9, R0, 0x4 ;  /* 0x0000000009097211 */ /* 0x008fe200078e20ff */
[----:B------:R-:W-:-:S03]  /*0090*/  HFMA2.MMA R0, -RZ, RZ, 0, 0 ;  /* 0x00000000ff007435 */ /* 0x000fc600000001ff */
[C---:B------:R-:W-:Y:S02]  /*00a0*/  ISETP.GE.AND P0, PT, R9.reuse, 0x10, PT ;  /* 0x000000100900780c */ /* 0x040fe40003f06270 */
[----:B------:R-:W-:-:S05]  /*00b0*/  SHF.L.U32 R5, R9, 0x2, RZ ;  /* 0x0000000209057819 */ /* 0x000fca00000006ff */
[----:B--2---:R-:W-:-:S06]  /*00c0*/  IMAD.WIDE R2, R5, 0x4, R2 ;  /* 0x0000000405027825 */ /* 0x004fcc00078e0202 */
[----:B------:R-:W2:Y:S04]  /*00d0*/  @!P0 LDG.E.EL R0, desc[UR4][R2.64] ;  /* 0x0000000402008981 */ /* 0x000ea8000c2e1900 */
[----:B------:R-:W2:Y:S04]  /*00e0*/  @!P0 LDG.E.EL R7, desc[UR4][R2.64+0x4] ;  /* 0x0000040402078981 */ /* 0x000ea8000c2e1900 */
[----:B------:R-:W3:Y:S04]  /*00f0*/  @!P0 LDG.E.EL R6, desc[UR4][R2.64+0x8] ;  /* 0x0000080402068981 */ /* 0x000ee8000c2e1900 */
[----:B------:R-:W4:Y:S01]  /*0100*/  @!P0 LDG.E.EL R8, desc[UR4][R2.64+0xc] ;  /* 0x00000c0402088981 */ /* 0x000f22000c2e1900 */
[----:B------:R-:W-:-:S04]  /*0110*/  LOP3.LUT P0, RZ, R10, 0x10, RZ, 0xc0, !PT ;  /* 0x000000100aff7812 */ /* 0x000fc8000780c0ff */
[----:B------:R-:W-:Y:S01]  /*0120*/  ISETP.LT.AND P0, PT, R9, 0x10, !P0 ;  /* 0x000000100900780c */ /* 0x000fe20004701270 */
[----:B--2---:R-:W-:-:S04]  /*0130*/  FADD R5, R7, R0 ;  /* 0x0000000007057221 */ /* 0x004fc80000000000 */
[----:B---3--:R-:W-:Y:S02]  /*0140*/  FADD R11, R5, R6 ;  /* 0x00000006050b7221 */ /* 0x008fe40000000000 */
[----:B------:R-:W1:Y:S02]  /*0150*/  LDC.64 R4, c[0x0][0x218] ;  /* 0x00008600ff047b82 */ /* 0x000e640000000a00 */
[----:B----4-:R-:W-:-:S04]  /*0160*/  FADD R11, R11, R8 ;  /* 0x000000080b0b7221 */ /* 0x010fc80000000000 */
[----:B------:R-:W-:-:S04]  /*0170*/  FMUL R13, R11, 0.25 ;  /* 0x3e8000000b0d7820 */ /* 0x000fc80000400000 */
[C---:B------:R-:W-:Y:S01]  /*0180*/  FADD R7, -R13.reuse, R7 ;  /* 0x000000070d077221 */ /* 0x040fe20000000100 */
[C---:B------:R-:W-:Y:S01]  /*0190*/  FADD R0, -R13.reuse, R0 ;  /* 0x000000000d007221 */ /* 0x040fe20000000100 */
[C---:B------:R-:W-:Y:S01]  /*01a0*/  FADD R6, -R13.reuse, R6 ;  /* 0x000000060d067221 */ /* 0x040fe20000000100 */
[----:B------:R-:W-:Y:S01]  /*01b0*/  FADD R11, -R13, R8 ;  /* 0x000000080d0b7221 */ /* 0x000fe20000000100 */
[----:B------:R-:W-:-:S04]  /*01c0*/  FMUL R7, R7, R7 ;  /* 0x0000000707077220 */ /* 0x000fc80000400000 */
[----:B------:R-:W-:-:S04]  /*01d0*/  FFMA R7, R0, R0, R7 ;  /* 0x0000000000077223 */ /* 0x000fc80000000007 */
[----:B------:R-:W-:Y:S02]  /*01e0*/  FFMA R0, R6, R6, R7 ;  /* 0x0000000606007223 */ /* 0x000fe40000000007 */
[----:B------:R-:W2:Y:S01]  /*01f0*/  LDC.64 R6, c[0x0][0x220] ;  /* 0x00008800ff067b82 */ /* 0x000ea20000000a00 */
[----:B-1----:R-:W-:Y:S01]  /*0200*/  IMAD.WIDE R2, R9, 0x4, R4 ;  /* 0x0000000409027825 */ /* 0x002fe200078e0204 */
[----:B------:R-:W-:-:S03]  /*0210*/  HFMA2.MMA R5, -RZ, RZ, 1.625, 0 ;  /* 0x3e800000ff057435 */ /* 0x000fc600000001ff */
[----:B------:R-:W-:Y:S01]  /*0220*/  FFMA R0, R11, R11, R0 ;  /* 0x0000000b0b007223 */ /* 0x000fe20000000000 */
[----:B------:R1:W-:Y:S06]  /*0230*/  @P0 STG.E desc[UR4][R2.64], R13 ;  /* 0x0000000d02000986 */ /* 0x0003ec000c101904 */
[----:B------:R-:W-:Y:S01]  /*0240*/  FFMA R0, R0, R5, 9.9999999747524270788e-07 ;  /* 0x358637bd00007423 */ /* 0x000fe20000000005 */
[----:B------:R-:W-:Y:S06]  /*0250*/  @!P0 EXIT ;  /* 0x000000000000894d */ /* 0x000fec0003800000 */
[----:B------:R-:W0:Y:S01]  /*0260*/  MUFU.RSQ R5, R0 ;  /* 0x0000000000057308 */ /* 0x000e220000001400 */
[----:B-12---:R-:W-:-:S05]  /*0270*/  IMAD.WIDE R2, R9, 0x4, R6 ;  /* 0x0000000409027825 */ /* 0x006fca00078e0206 */
[----:B0-----:R-:W-:Y:S01]  /*0280*/  STG.E desc[UR4][R2.64], R5 ;  /* 0x0000000502007986 */ /* 0x001fe2000c101904 */
[----:B------:R-:W-:Y:S05]  /*0290*/  EXIT ;  /* 0x000000000000794d */ /* 0x000fea0003800000 */
.L_x_0:
[----:B------:R-:W-:-:S00]  /*02a0*/  BRA `(.L_x_0) ;  /* 0xfffffffc00fc7947 */ /* 0x000fc0000383ffff */
[----:B------:R-:W-:-:S00]  /*02b0*/  NOP ;  /* 0x0000000000007918 */ /* 0x000fc00000000000 */
        /* <DEDUP_REMOVED lines=12> */
.L_x_1:


//--------------------- .nv.global.init           --------------------------
	.section	.nv.global.init,"aw",@progbits
.nv.global.init:
	.type		_$_str,@object
	.size		_$_str,(.L_0 - _$_str)
_$_str:
        /*0000*/ 	.byte	0x5f, 0x5f, 0x43, 0x55, 0x44, 0x41, 0x5f, 0x46, 0x54, 0x5a, 0x00
.L_0:


//--------------------- .nv.constant0.triton_poi_fused_native_layer_norm_8 --------------------------
	.section	.nv.constant0.triton_poi_fused_native_layer_norm_8,"a",@progbits
	.sectionflags	@""
	.align	4
.nv.constant0.triton_poi_fused_native_layer_norm_8:
	.zero		556
